//
// Generated by NVIDIA NVVM Compiler
//
// Compiler Build ID: CL-36424714
// Cuda compilation tools, release 13.0, V13.0.88
// Based on NVVM 20.0.0
//

.version 9.0
.target sm_100
.address_size 64

	// .globl	_Z17performOperationsP9ScanStackP9OpRequesti
.global .align 4 .u32 EMPTY = -1;
.global .align 4 .u32 INVALID = -2;
.extern .shared .align 16 .b8 shm[];

.visible .entry _Z17performOperationsP9ScanStackP9OpRequesti(
	.param .u64 .ptr .align 1 _Z17performOperationsP9ScanStackP9OpRequesti_param_0,
	.param .u64 .ptr .align 1 _Z17performOperationsP9ScanStackP9OpRequesti_param_1,
	.param .u32 _Z17performOperationsP9ScanStackP9OpRequesti_param_2
)
{
	.reg .pred 	%p<50>;
	.reg .b32 	%r<157>;
	.reg .b64 	%rd<51>;

	ld.param.u64 	%rd7, [_Z17performOperationsP9ScanStackP9OpRequesti_param_0];
	ld.param.u64 	%rd8, [_Z17performOperationsP9ScanStackP9OpRequesti_param_1];
	ld.param.u32 	%r72, [_Z17performOperationsP9ScanStackP9OpRequesti_param_2];
	cvta.to.global.u64 	%rd1, %rd7;
	cvta.to.global.u64 	%rd2, %rd8;
	mov.u32 	%r1, %ntid.x;
	shl.b32 	%r73, %r1, 2;
	mov.u32 	%r74, shm;
	add.s32 	%r2, %r74, %r73;
	mov.u32 	%r3, %tid.x;
	setp.ge.s32 	%p1, %r3, %r72;
	shl.b32 	%r75, %r3, 2;
	add.s32 	%r4, %r74, %r75;
	add.s32 	%r5, %r2, %r75;
	@%p1 bra 	$L__BB0_2;
	mul.wide.u32 	%rd9, %r3, 12;
	add.s64 	%rd10, %rd2, %rd9;
	ld.global.u32 	%r77, [%rd10];
	st.shared.u32 	[%r4], %r77;
	ld.global.u32 	%r78, [%rd10+4];
	st.shared.u32 	[%r5], %r78;
	bra.uni 	$L__BB0_3;
$L__BB0_2:
	mov.b32 	%r76, 0;
	st.shared.u32 	[%r4], %r76;
	st.shared.u32 	[%r5], %r76;
$L__BB0_3:
	mul.wide.u32 	%rd11, %r3, 12;
	add.s64 	%rd12, %rd2, %rd11;
	add.s64 	%rd3, %rd12, 8;
	mov.b32 	%r79, -2;
	st.global.u32 	[%rd12+8], %r79;
	bar.sync 	0;
	and.b32  	%r6, %r3, 31;
	setp.ne.s32 	%p2, %r6, 0;
	@%p2 bra 	$L__BB0_12;
	setp.le.u32 	%p3, %r1, %r3;
	@%p3 bra 	$L__BB0_12;
	and.b32  	%r80, %r3, 992;
	add.s32 	%r7, %r80, 32;
	min.u32 	%r8, %r7, %r1;
	add.s32 	%r81, %r3, 32;
	min.u32 	%r9, %r81, %r1;
	mov.u32 	%r134, %r3;
$L__BB0_6:
	setp.le.u32 	%p4, %r7, %r3;
	shl.b32 	%r84, %r134, 2;
	add.s32 	%r11, %r74, %r84;
	ld.shared.u32 	%r86, [%r11];
	setp.ne.s32 	%p5, %r86, 1;
	or.pred  	%p6, %p5, %p4;
	@%p6 bra 	$L__BB0_11;
	mov.u32 	%r135, %r3;
$L__BB0_8:
	shl.b32 	%r87, %r135, 2;
	add.s32 	%r13, %r74, %r87;
	ld.shared.u32 	%r89, [%r13];
	setp.ne.s32 	%p7, %r89, -1;
	@%p7 bra 	$L__BB0_10;
	add.s32 	%r91, %r2, %r84;
	ld.shared.u32 	%r92, [%r91];
	mul.wide.u32 	%rd13, %r135, 12;
	add.s64 	%rd14, %rd2, %rd13;
	st.global.u32 	[%rd14+8], %r92;
	mul.wide.u32 	%rd15, %r134, 12;
	add.s64 	%rd16, %rd2, %rd15;
	st.global.u32 	[%rd16+8], %r92;
	mov.b32 	%r93, 0;
	st.shared.u32 	[%r11], %r93;
	st.shared.u32 	[%r13], %r93;
	bra.uni 	$L__BB0_11;
$L__BB0_10:
	add.s32 	%r135, %r135, 1;
	setp.lt.u32 	%p8, %r135, %r8;
	@%p8 bra 	$L__BB0_8;
$L__BB0_11:
	add.s32 	%r134, %r134, 1;
	setp.lt.u32 	%p9, %r134, %r9;
	@%p9 bra 	$L__BB0_6;
$L__BB0_12:
	setp.ne.s32 	%p10, %r6, 0;
	bar.sync 	0;
	@%p10 bra 	$L__BB0_24;
	setp.le.u32 	%p11, %r1, %r3;
	@%p11 bra 	$L__BB0_24;
	add.s32 	%r94, %r3, 32;
	min.u32 	%r16, %r94, %r1;
	mov.u32 	%r17, %r3;
$L__BB0_15:
	shl.b32 	%r95, %r17, 2;
	add.s32 	%r18, %r74, %r95;
	ld.shared.u32 	%r97, [%r18];
	setp.eq.s32 	%p12, %r97, 1;
	@%p12 bra 	$L__BB0_17;
	add.s32 	%r17, %r17, 1;
	setp.lt.u32 	%p13, %r17, %r16;
	@%p13 bra 	$L__BB0_15;
	bra.uni 	$L__BB0_24;
$L__BB0_17:
	add.s32 	%r100, %r2, %r95;
	ld.shared.u32 	%r20, [%r100];
	mov.b32 	%r101, 2;
	st.shared.u32 	[%r18], %r101;
	mov.b32 	%r137, 0;
$L__BB0_18:
	shl.b32 	%r102, %r137, 2;
	add.s32 	%r22, %r74, %r102;
	ld.shared.u32 	%r104, [%r22];
	setp.ne.s32 	%p14, %r104, -1;
	@%p14 bra 	$L__BB0_21;
	atom.relaxed.shared.cas.b32 	%r105, [%r22], -1, 0;
	setp.ne.s32 	%p15, %r105, -1;
	@%p15 bra 	$L__BB0_21;
	mul.wide.u32 	%rd17, %r137, 12;
	add.s64 	%rd18, %rd2, %rd17;
	st.global.u32 	[%rd18+8], %r20;
	mul.wide.u32 	%rd19, %r17, 12;
	add.s64 	%rd20, %rd2, %rd19;
	st.global.u32 	[%rd20+8], %r20;
	mov.b32 	%r108, 0;
	st.shared.u32 	[%r18], %r108;
	bra.uni 	$L__BB0_24;
$L__BB0_21:
	add.s32 	%r137, %r137, 1;
	setp.ne.s32 	%p16, %r137, %r1;
	@%p16 bra 	$L__BB0_18;
	ld.shared.u32 	%r106, [%r18];
	setp.ne.s32 	%p17, %r106, 2;
	@%p17 bra 	$L__BB0_24;
	mov.b32 	%r107, 1;
	st.shared.u32 	[%r18], %r107;
$L__BB0_24:
	setp.ge.s32 	%p18, %r3, %r72;
	bar.sync 	0;
	@%p18 bra 	$L__BB0_69;
	ld.shared.u32 	%r109, [%r4];
	setp.eq.s32 	%p19, %r109, -1;
	@%p19 bra 	$L__BB0_47;
	setp.ne.s32 	%p20, %r109, 1;
	@%p20 bra 	$L__BB0_69;
	ld.shared.u32 	%r24, [%r5];
	ld.global.u32 	%r25, [%rd1+8];
	setp.lt.s32 	%p21, %r25, 2;
	@%p21 bra 	$L__BB0_32;
	ld.global.u64 	%rd4, [%rd1];
	mov.b32 	%r138, 1;
$L__BB0_29:
	mul.wide.u32 	%rd21, %r138, 4;
	add.s64 	%rd22, %rd4, %rd21;
	ld.u32 	%r111, [%rd22];
	setp.eq.s32 	%p22, %r111, -1;
	@%p22 bra 	$L__BB0_31;
	add.s32 	%r138, %r138, 1;
	setp.lt.s32 	%p23, %r138, %r25;
	@%p23 bra 	$L__BB0_29;
	bra.uni 	$L__BB0_32;
$L__BB0_31:
	add.s32 	%r145, %r138, -1;
	setp.ne.s32 	%p24, %r145, 0;
	@%p24 bra 	$L__BB0_33;
$L__BB0_32:
	add.s32 	%r145, %r25, -1;
$L__BB0_33:
	setp.ge.s32 	%p25, %r145, %r25;
	mov.b32 	%r112, -2;
	mov.u32 	%r146, %r112;
	@%p25 bra 	$L__BB0_46;
$L__BB0_34:
	ld.global.u64 	%rd23, [%rd1];
	mul.wide.s32 	%rd24, %r145, 4;
	add.s64 	%rd25, %rd23, %rd24;
	atom.or.b32 	%r113, [%rd25], 0;
	setp.eq.s32 	%p26, %r113, -1;
	@%p26 bra 	$L__BB0_40;
	setp.ne.s32 	%p27, %r113, -2;
	@%p27 bra 	$L__BB0_45;
	min.s32 	%r114, %r145, 0;
	add.s32 	%r32, %r114, -1;
$L__BB0_37:
	setp.lt.s32 	%p28, %r145, 1;
	mov.u32 	%r144, %r32;
	@%p28 bra 	$L__BB0_39;
	add.s32 	%r145, %r145, -1;
	ld.global.u64 	%rd26, [%rd1];
	mul.wide.u32 	%rd27, %r145, 4;
	add.s64 	%rd28, %rd26, %rd27;
	ld.u32 	%r115, [%rd28];
	setp.lt.s32 	%p29, %r115, 0;
	mov.u32 	%r144, %r145;
	@%p29 bra 	$L__BB0_37;
$L__BB0_39:
	max.s32 	%r145, %r144, 0;
	bra.uni 	$L__BB0_45;
$L__BB0_40:
	ld.global.u64 	%rd29, [%rd1];
	add.s64 	%rd31, %rd29, %rd24;
	atom.relaxed.cas.b32 	%r116, [%rd31], -1, %r24;
	setp.eq.s32 	%p30, %r116, -1;
	mov.u32 	%r146, %r24;
	@%p30 bra 	$L__BB0_46;
	min.s32 	%r117, %r145, 0;
	add.s32 	%r33, %r117, -1;
$L__BB0_42:
	setp.lt.s32 	%p31, %r145, 1;
	mov.u32 	%r142, %r33;
	@%p31 bra 	$L__BB0_44;
	add.s32 	%r145, %r145, -1;
	ld.global.u64 	%rd32, [%rd1];
	mul.wide.u32 	%rd33, %r145, 4;
	add.s64 	%rd34, %rd32, %rd33;
	ld.u32 	%r118, [%rd34];
	setp.lt.s32 	%p32, %r118, 0;
	mov.u32 	%r142, %r145;
	@%p32 bra 	$L__BB0_42;
$L__BB0_44:
	max.s32 	%r145, %r142, 0;
$L__BB0_45:
	add.s32 	%r145, %r145, 1;
	ld.global.u32 	%r120, [%rd1+8];
	setp.lt.s32 	%p33, %r145, %r120;
	mov.u32 	%r146, %r112;
	@%p33 bra 	$L__BB0_34;
$L__BB0_46:
	st.global.u32 	[%rd3], %r146;
	bra.uni 	$L__BB0_69;
$L__BB0_47:
	ld.global.u32 	%r45, [%rd1+8];
	add.s32 	%r148, %r45, -1;
	setp.lt.s32 	%p34, %r45, 2;
	@%p34 bra 	$L__BB0_52;
	add.s32 	%r147, %r45, -2;
	ld.global.u64 	%rd5, [%rd1];
$L__BB0_49:
	mul.wide.u32 	%rd35, %r147, 4;
	add.s64 	%rd36, %rd5, %rd35;
	ld.u32 	%r121, [%rd36];
	setp.ne.s32 	%p35, %r121, -1;
	@%p35 bra 	$L__BB0_51;
	add.s32 	%r122, %r147, 1;
	setp.lt.s32 	%p37, %r147, %r148;
	selp.b32 	%r148, %r122, %r148, %p37;
	bra.uni 	$L__BB0_52;
$L__BB0_51:
	add.s32 	%r50, %r147, -1;
	setp.ne.s32 	%p36, %r147, 0;
	mov.u32 	%r147, %r50;
	@%p36 bra 	$L__BB0_49;
$L__BB0_52:
	max.s32 	%r149, %r148, 0;
$L__BB0_53:
	ld.global.u64 	%rd37, [%rd1];
	mul.wide.u32 	%rd38, %r149, 4;
	add.s64 	%rd39, %rd37, %rd38;
	atom.or.b32 	%r156, [%rd39], 0;
	setp.lt.s32 	%p38, %r156, 0;
	@%p38 bra 	$L__BB0_59;
	ld.global.u64 	%rd45, [%rd1];
	add.s64 	%rd47, %rd45, %rd38;
	atom.relaxed.cas.b32 	%r129, [%rd47], %r156, -2;
	setp.eq.s32 	%p45, %r129, %r156;
	@%p45 bra 	$L__BB0_68;
	ld.global.u32 	%r55, [%rd1+8];
	add.s32 	%r130, %r149, 1;
	max.s32 	%r56, %r55, %r130;
$L__BB0_56:
	add.s32 	%r58, %r149, 1;
	setp.ge.s32 	%p46, %r58, %r55;
	mov.u32 	%r151, %r56;
	@%p46 bra 	$L__BB0_58;
	ld.global.u64 	%rd48, [%rd1];
	mul.wide.u32 	%rd49, %r149, 4;
	add.s64 	%rd50, %rd48, %rd49;
	ld.u32 	%r131, [%rd50+4];
	setp.ne.s32 	%p47, %r131, -1;
	mov.u32 	%r149, %r58;
	mov.u32 	%r151, %r58;
	@%p47 bra 	$L__BB0_56;
$L__BB0_58:
	setp.lt.s32 	%p48, %r151, %r55;
	add.s32 	%r132, %r55, -1;
	selp.b32 	%r155, %r151, %r132, %p48;
	bra.uni 	$L__BB0_67;
$L__BB0_59:
	setp.ne.s32 	%p39, %r156, -2;
	mov.u32 	%r155, %r149;
	@%p39 bra 	$L__BB0_67;
	ld.global.u32 	%r152, [%rd1+8];
	add.s32 	%r123, %r152, -1;
	setp.ge.s32 	%p40, %r149, %r123;
	@%p40 bra 	$L__BB0_63;
	ld.global.u64 	%rd40, [%rd1];
	add.s64 	%rd6, %rd40, %rd38;
	ld.u32 	%r124, [%rd6+4];
	setp.ne.s32 	%p41, %r124, -1;
	@%p41 bra 	$L__BB0_63;
	atom.relaxed.cas.b32 	%r125, [%rd6], -2, -1;
	ld.global.u32 	%r152, [%rd1+8];
$L__BB0_63:
	add.s32 	%r126, %r149, 1;
	max.s32 	%r64, %r152, %r126;
$L__BB0_64:
	add.s32 	%r66, %r149, 1;
	setp.ge.s32 	%p42, %r66, %r152;
	mov.u32 	%r154, %r64;
	@%p42 bra 	$L__BB0_66;
	ld.global.u64 	%rd42, [%rd1];
	mul.wide.u32 	%rd43, %r149, 4;
	add.s64 	%rd44, %rd42, %rd43;
	ld.u32 	%r127, [%rd44+4];
	setp.ne.s32 	%p43, %r127, -1;
	mov.u32 	%r149, %r66;
	mov.u32 	%r154, %r66;
	@%p43 bra 	$L__BB0_64;
$L__BB0_66:
	setp.lt.s32 	%p44, %r154, %r152;
	add.s32 	%r128, %r152, -1;
	selp.b32 	%r155, %r154, %r128, %p44;
$L__BB0_67:
	add.s32 	%r149, %r155, -1;
	setp.gt.s32 	%p49, %r155, 0;
	mov.b32 	%r156, -2;
	@%p49 bra 	$L__BB0_53;
$L__BB0_68:
	st.global.u32 	[%rd3], %r156;
$L__BB0_69:
	ret;

}
	// .globl	_Z13initScanStackP9ScanStack
.visible .entry _Z13initScanStackP9ScanStack(
	.param .u64 .ptr .align 1 _Z13initScanStackP9ScanStack_param_0
)
{
	.reg .pred 	%p<3>;
	.reg .b32 	%r<8>;
	.reg .b64 	%rd<7>;

	ld.param.u64 	%rd2, [_Z13initScanStackP9ScanStack_param_0];
	cvta.to.global.u64 	%rd1, %rd2;
	ld.global.u32 	%r3, [%rd1+8];
	setp.lt.s32 	%p1, %r3, 1;
	@%p1 bra 	$L__BB1_3;
	mov.b32 	%r7, 0;
$L__BB1_2:
	ld.global.u64 	%rd3, [%rd1];
	cvta.to.global.u64 	%rd4, %rd3;
	mul.wide.u32 	%rd5, %r7, 4;
	add.s64 	%rd6, %rd4, %rd5;
	mov.b32 	%r5, -1;
	st.global.u32 	[%rd6], %r5;
	add.s32 	%r7, %r7, 1;
	ld.global.u32 	%r6, [%rd1+8];
	setp.lt.s32 	%p2, %r7, %r6;
	@%p2 bra 	$L__BB1_2;
$L__BB1_3:
	ret;

}


// ===== COMPILED SASS (sm_100) =====

	.target	sm_100

	.elftype	@"ET_EXEC"


//--------------------- .note.nv.tkinfo           --------------------------
	.section	.note.nv.tkinfo,"",@"SHT_NOTE"
	.sectionflags	@"SHF_NOTE_NV_TKINFO"
	.tkinfo
        /*0018*/ 	.word	0x00000002
        /*0030*/ 	.string	""
        /*0030*/ 	.string	"ptxas"
        /*0030*/ 	.string	"Cuda compilation tools, release 13.0, V13.0.88"
        /*0030*/ 	.string	"Build cuda_13.0.r13.0/compiler.36424714_0"
        /*0030*/ 	.string	"-arch sm_100 -m 64 "



//--------------------- .note.nv.cuinfo           --------------------------
	.section	.note.nv.cuinfo,"",@"SHT_NOTE"
	.sectionflags	@"SHF_NOTE_NV_CUINFO"
        /*0018*/ 	.short	0x0002
        /*001a*/ 	.short	0x0064
        /*001c*/ 	.short	0x0082
	.zero		2


//--------------------- .nv.info                  --------------------------
	.section	.nv.info,"",@"SHT_CUDA_INFO"
	.align	4


	//----- nvinfo : EIATTR_REGCOUNT
	.align		4
        /*0000*/ 	.byte	0x04, 0x2f
        /*0002*/ 	.short	(.L_3 - .L_2)
	.align		4
.L_2:
        /*0004*/ 	.word	index@(_Z17performOperationsP9ScanStackP9OpRequesti)
        /*0008*/ 	.word	0x00000018


	//----- nvinfo : EIATTR_FRAME_SIZE
	.align		4
.L_3:
        /*000c*/ 	.byte	0x04, 0x11
        /*000e*/ 	.short	(.L_5 - .L_4)
	.align		4
.L_4:
        /*0010*/ 	.word	index@(_Z17performOperationsP9ScanStackP9OpRequesti)
        /*0014*/ 	.word	0x00000000


	//----- nvinfo : EIATTR_REGCOUNT
	.align		4
.L_5:
        /*0018*/ 	.byte	0x04, 0x2f
        /*001a*/ 	.short	(.L_7 - .L_6)
	.align		4
.L_6:
        /*001c*/ 	.word	index@(_Z13initScanStackP9ScanStack)
        /*0020*/ 	.word	0x0000000c


	//----- nvinfo : EIATTR_FRAME_SIZE
	.align		4
.L_7:
        /*0024*/ 	.byte	0x04, 0x11
        /*0026*/ 	.short	(.L_9 - .L_8)
	.align		4
.L_8:
        /*0028*/ 	.word	index@(_Z13initScanStackP9ScanStack)
        /*002c*/ 	.word	0x00000000


	//----- nvinfo : EIATTR_MIN_STACK_SIZE
	.align		4
.L_9:
        /*0030*/ 	.byte	0x04, 0x12
        /*0032*/ 	.short	(.L_11 - .L_10)
	.align		4
.L_10:
        /*0034*/ 	.word	index@(_Z13initScanStackP9ScanStack)
        /*0038*/ 	.word	0x00000000


	//----- nvinfo : EIATTR_MIN_STACK_SIZE
	.align		4
.L_11:
        /*003c*/ 	.byte	0x04, 0x12
        /*003e*/ 	.short	(.L_13 - .L_12)
	.align		4
.L_12:
        /*0040*/ 	.word	index@(_Z17performOperationsP9ScanStackP9OpRequesti)
        /*0044*/ 	.word	0x00000000
.L_13:


//--------------------- .nv.compat                --------------------------
	.section	.nv.compat,"",@"SHT_CUDA_COMPAT_INFO"
	.align	4
        /*0000*/ 	.byte	0x02, 0x09, 0x00, 0x00, 0x02, 0x02, 0x01, 0x00, 0x02, 0x05, 0x05, 0x00, 0x03, 0x07, 0x01, 0x01
        /*0010*/ 	.byte	0x02, 0x03, 0x00, 0x00, 0x02, 0x06, 0x01, 0x00, 0x04, 0x0b, 0x08, 0x00, 0x09, 0x00, 0x00, 0x00
        /*0020*/ 	.byte	0x00, 0x00, 0x00, 0x00


//--------------------- .nv.info._Z13initScanStackP9ScanStack --------------------------
	.section	.nv.info._Z13initScanStackP9ScanStack,"",@"SHT_CUDA_INFO"
	.sectionflags	@""
	.align	4


	//----- nvinfo : EIATTR_CUDA_API_VERSION
	.align		4
        /*0000*/ 	.byte	0x04, 0x37
        /*0002*/ 	.short	(.L_15 - .L_14)
.L_14:
        /*0004*/ 	.word	0x00000082


	//----- nvinfo : EIATTR_KPARAM_INFO
	.align		4
.L_15:
        /*0008*/ 	.byte	0x04, 0x17
        /*000a*/ 	.short	(.L_17 - .L_16)
.L_16:
        /*000c*/ 	.word	0x00000000
        /*0010*/ 	.short	0x0000
        /*0012*/ 	.short	0x0000
        /*0014*/ 	.byte	0x00, 0xf5, 0x21, 0x00


	//----- nvinfo : EIATTR_SPARSE_MMA_MASK
	.align		4
.L_17:
        /*0018*/ 	.byte	0x03, 0x50
        /*001a*/ 	.short	0x0000


	//----- nvinfo : EIATTR_MAXREG_COUNT
	.align		4
        /*001c*/ 	.byte	0x03, 0x1b
        /*001e*/ 	.short	0x00ff


	//----- nvinfo : EIATTR_MERCURY_ISA_VERSION
	.align		4
        /*0020*/ 	.byte	0x03, 0x5f
        /*0022*/ 	.short	0x0101


	//----- nvinfo : EIATTR_VRC_CTA_INIT_COUNT
	.align		4
        /*0024*/ 	.byte	0x02, 0x4a
	.zero		1
	.zero		1


	//----- nvinfo : EIATTR_EXIT_INSTR_OFFSETS
	.align		4
        /*0028*/ 	.byte	0x04, 0x1c
        /*002a*/ 	.short	(.L_19 - .L_18)


	//   ....[0]....
.L_18:
        /*002c*/ 	.word	0x00000050


	//   ....[1]....
        /*0030*/ 	.word	0x000000f0


	//----- nvinfo : EIATTR_CBANK_PARAM_SIZE
	.align		4
.L_19:
        /*0034*/ 	.byte	0x03, 0x19
        /*0036*/ 	.short	0x0008


	//----- nvinfo : EIATTR_PARAM_CBANK
	.align		4
        /*0038*/ 	.byte	0x04, 0x0a
        /*003a*/ 	.short	(.L_21 - .L_20)
	.align		4
.L_20:
        /*003c*/ 	.word	index@(.nv.constant0._Z13initScanStackP9ScanStack)
        /*0040*/ 	.short	0x0380
        /*0042*/ 	.short	0x0008


	//----- nvinfo : EIATTR_SW_WAR
	.align		4
.L_21:
        /*0044*/ 	.byte	0x04, 0x36
        /*0046*/ 	.short	(.L_23 - .L_22)
.L_22:
        /*0048*/ 	.word	0x00000008
.L_23:


//--------------------- .nv.info._Z17performOperationsP9ScanStackP9OpRequesti --------------------------
	.section	.nv.info._Z17performOperationsP9ScanStackP9OpRequesti,"",@"SHT_CUDA_INFO"
	.sectionflags	@""
	.align	4


	//----- nvinfo : EIATTR_CUDA_API_VERSION
	.align		4
        /*0000*/ 	.byte	0x04, 0x37
        /*0002*/ 	.short	(.L_25 - .L_24)
.L_24:
        /*0004*/ 	.word	0x00000082


	//----- nvinfo : EIATTR_KPARAM_INFO
	.align		4
.L_25:
        /*0008*/ 	.byte	0x04, 0x17
        /*000a*/ 	.short	(.L_27 - .L_26)
.L_26:
        /*000c*/ 	.word	0x00000000
        /*0010*/ 	.short	0x0002
        /*0012*/ 	.short	0x0010
        /*0014*/ 	.byte	0x00, 0xf0, 0x11, 0x00


	//----- nvinfo : EIATTR_KPARAM_INFO
	.align		4
.L_27:
        /*0018*/ 	.byte	0x04, 0x17
        /*001a*/ 	.short	(.L_29 - .L_28)
.L_28:
        /*001c*/ 	.word	0x00000000
        /*0020*/ 	.short	0x0001
        /*0022*/ 	.short	0x0008
        /*0024*/ 	.byte	0x00, 0xf5, 0x21, 0x00


	//----- nvinfo : EIATTR_KPARAM_INFO
	.align		4
.L_29:
        /*0028*/ 	.byte	0x04, 0x17
        /*002a*/ 	.short	(.L_31 - .L_30)
.L_30:
        /*002c*/ 	.word	0x00000000
        /*0030*/ 	.short	0x0000
        /*0032*/ 	.short	0x0000
        /*0034*/ 	.byte	0x00, 0xf5, 0x21, 0x00


	//----- nvinfo : EIATTR_SPARSE_MMA_MASK
	.align		4
.L_31:
        /*0038*/ 	.byte	0x03, 0x50
        /*003a*/ 	.short	0x0000


	//----- nvinfo : EIATTR_MAXREG_COUNT
	.align		4
        /*003c*/ 	.byte	0x03, 0x1b
        /*003e*/ 	.short	0x00ff


	//----- nvinfo : EIATTR_NUM_BARRIERS
	.align		4
        /*0040*/ 	.byte	0x02, 0x4c
        /*0042*/ 	.byte	0x01
	.zero		1


	//----- nvinfo : EIATTR_MERCURY_ISA_VERSION
	.align		4
        /*0044*/ 	.byte	0x03, 0x5f
        /*0046*/ 	.short	0x0101


	//----- nvinfo : EIATTR_VRC_CTA_INIT_COUNT
	.align		4
        /*0048*/ 	.byte	0x02, 0x4a
	.zero		1
	.zero		1


	//----- nvinfo : EIATTR_EXIT_INSTR_OFFSETS
	.align		4
        /*004c*/ 	.byte	0x04, 0x1c
        /*004e*/ 	.short	(.L_33 - .L_32)


	//   ....[0]....
.L_32:
        /*0050*/ 	.word	0x000006f0


	//   ....[1]....
        /*0054*/ 	.word	0x00000740


	//   ....[2]....
        /*0058*/ 	.word	0x00000c60


	//   ....[3]....
        /*005c*/ 	.word	0x00001270


	//----- nvinfo : EIATTR_CRS_STACK_SIZE
	.align		4
.L_33:
        /*0060*/ 	.byte	0x04, 0x1e
        /*0062*/ 	.short	(.L_35 - .L_34)
.L_34:
        /*0064*/ 	.word	0x00000000


	//----- nvinfo : EIATTR_CBANK_PARAM_SIZE
	.align		4
.L_35:
        /*0068*/ 	.byte	0x03, 0x19
        /*006a*/ 	.short	0x0014


	//----- nvinfo : EIATTR_PARAM_CBANK
	.align		4
        /*006c*/ 	.byte	0x04, 0x0a
        /*006e*/ 	.short	(.L_37 - .L_36)
	.align		4
.L_36:
        /*0070*/ 	.word	index@(.nv.constant0._Z17performOperationsP9ScanStackP9OpRequesti)
        /*0074*/ 	.short	0x0380
        /*0076*/ 	.short	0x0014


	//----- nvinfo : EIATTR_SW_WAR
	.align		4
.L_37:
        /*0078*/ 	.byte	0x04, 0x36
        /*007a*/ 	.short	(.L_39 - .L_38)
.L_38:
        /*007c*/ 	.word	0x00000008
.L_39:


//--------------------- .nv.callgraph             --------------------------
	.section	.nv.callgraph,"",@"SHT_CUDA_CALLGRAPH"
	.align	4
	.sectionentsize	8
	.align		4
        /*0000*/ 	.word	0x00000000
	.align		4
        /*0004*/ 	.word	0xffffffff
	.align		4
        /*0008*/ 	.word	0x00000000
	.align		4
        /*000c*/ 	.word	0xfffffffe
	.align		4
        /*0010*/ 	.word	0x00000000
	.align		4
        /*0014*/ 	.word	0xfffffffd
	.align		4
        /*0018*/ 	.word	0x00000000
	.align		4
        /*001c*/ 	.word	0xfffffffc


//--------------------- .nv.constant4             --------------------------
	.section	.nv.constant4,"a",@progbits
	.align	8
	.align		8
.nv.constant4:
        /*0000*/ 	.dword	EMPTY
	.align		8
        /*0008*/ 	.dword	INVALID


//--------------------- .text._Z13initScanStackP9ScanStack --------------------------
	.section	.text._Z13initScanStackP9ScanStack,"ax",@progbits
	.align	128
        .global         _Z13initScanStackP9ScanStack
        .type           _Z13initScanStackP9ScanStack,@function
        .size           _Z13initScanStackP9ScanStack,(.L_x_54 - _Z13initScanStackP9ScanStack)
        .other          _Z13initScanStackP9ScanStack,@"STO_CUDA_ENTRY STV_DEFAULT"
_Z13initScanStackP9ScanStack:
.text._Z13initScanStackP9ScanStack:
[----:B------:R-:W-:Y:S08]  /*0000*/  LDC R1, c[0x0][0x37c] ;  /* 0x0000df00ff017b82 */ /* 0x000ff00000000800 */
[----:B------:R-:W0:Y:S01]  /*0010*/  LDC.64 R4, c[0x0][0x380] ;  /* 0x0000e000ff047b82 */ /* 0x000e220000000a00 */
[----:B------:R-:W0:Y:S02]  /*0020*/  LDCU.64 UR4, c[0x0][0x358] ;  /* 0x00006b00ff0477ac */ /* 0x000e240008000a00 */
[----:B0-----:R-:W2:Y:S02]  /*0030*/  LDG.E R0, desc[UR4][R4.64+0x8] ;  /* 0x0000080404007981 */ /* 0x001ea4000c1e1900 */
[----:B--2---:R-:W-:-:S13]  /*0040*/  ISETP.GE.AND P0, PT, R0, 0x1, PT ;  /* 0x000000010000780c */ /* 0x004fda0003f06270 */
[----:B------:R-:W-:Y:S05]  /*0050*/  @!P0 EXIT ;  /* 0x000000000000894d */ /* 0x000fea0003800000 */
[----:B------:R-:W-:-:S07]  /*0060*/  IMAD.MOV.U32 R7, RZ, RZ, RZ ;  /* 0x000000ffff077224 */ /* 0x000fce00078e00ff */
.L_x_0:
[----:B------:R-:W2:Y:S01]  /*0070*/  LDG.E.64 R2, desc[UR4][R4.64] ;  /* 0x0000000404027981 */ /* 0x000ea2000c1e1b00 */
[----:B------:R-:W-:Y:S01]  /*0080*/  MOV R9, 0xffffffff ;  /* 0xffffffff00097802 */ /* 0x000fe20000000f00 */
[----:B--2---:R-:W-:-:S05]  /*0090*/  IMAD.WIDE.U32 R2, R7, 0x4, R2 ;  /* 0x0000000407027825 */ /* 0x004fca00078e0002 */
[----:B------:R0:W-:Y:S04]  /*00a0*/  STG.E desc[UR4][R2.64], R9 ;  /* 0x0000000902007986 */ /* 0x0001e8000c101904 */
[----:B------:R-:W2:Y:S01]  /*00b0*/  LDG.E R0, desc[UR4][R4.64+0x8] ;  /* 0x0000080404007981 */ /* 0x000ea2000c1e1900 */
[----:B------:R-:W-:-:S05]  /*00c0*/  VIADD R7, R7, 0x1 ;  /* 0x0000000107077836 */ /* 0x000fca0000000000 */
[----:B--2---:R-:W-:-:S13]  /*00d0*/  ISETP.GE.AND P0, PT, R7, R0, PT ;  /* 0x000000000700720c */ /* 0x004fda0003f06270 */
[----:B0-----:R-:W-:Y:S05]  /*00e0*/  @!P0 BRA `(.L_x_0) ;  /* 0xfffffffc00e08947 */ /* 0x001fea000383ffff */
[----:B------:R-:W-:Y:S05]  /*00f0*/  EXIT ;  /* 0x000000000000794d */ /* 0x000fea0003800000 */
.L_x_1:
[----:B------:R-:W-:-:S00]  /*0100*/  BRA `(.L_x_1) ;  /* 0xfffffffc00fc7947 */ /* 0x000fc0000383ffff */
[----:B------:R-:W-:-:S00]  /*0110*/  NOP ;  /* 0x0000000000007918 */ /* 0x000fc00000000000 */
        /* <DEDUP_REMOVED lines=14> */
.L_x_54:


//--------------------- .text._Z17performOperationsP9ScanStackP9OpRequesti --------------------------
	.section	.text._Z17performOperationsP9ScanStackP9OpRequesti,"ax",@progbits
	.align	128
        .global         _Z17performOperationsP9ScanStackP9OpRequesti
        .type           _Z17performOperationsP9ScanStackP9OpRequesti,@function
        .size           _Z17performOperationsP9ScanStackP9OpRequesti,(.L_x_55 - _Z17performOperationsP9ScanStackP9OpRequesti)
        .other          _Z17performOperationsP9ScanStackP9OpRequesti,@"STO_CUDA_ENTRY STV_DEFAULT"
_Z17performOperationsP9ScanStackP9OpRequesti:
.text._Z17performOperationsP9ScanStackP9OpRequesti:
[----:B------:R-:W-:Y:S01]  /*0000*/  LDC R1, c[0x0][0x37c] ;  /* 0x0000df00ff017b82 */ /* 0x000fe20000000800 */
[----:B------:R-:W0:Y:S01]  /*0010*/  S2R R0, SR_TID.X ;  /* 0x0000000000007919 */ /* 0x000e220000002100 */
[----:B------:R-:W0:Y:S06]  /*0020*/  LDCU UR6, c[0x0][0x390] ;  /* 0x00007200ff0677ac */ /* 0x000e2c0008000800 */
[----:B------:R-:W1:Y:S01]  /*0030*/  LDC.64 R2, c[0x0][0x388] ;  /* 0x0000e200ff027b82 */ /* 0x000e620000000a00 */
[----:B------:R-:W2:Y:S01]  /*0040*/  LDCU.64 UR4, c[0x0][0x358] ;  /* 0x00006b00ff0477ac */ /* 0x000ea20008000a00 */
[C---:B0-----:R-:W-:Y:S01]  /*0050*/  ISETP.GE.AND P0, PT, R0.reuse, UR6, PT ;  /* 0x0000000600007c0c */ /* 0x041fe2000bf06270 */
[----:B-1----:R-:W-:-:S12]  /*0060*/  IMAD.WIDE.U32 R2, R0, 0xc, R2 ;  /* 0x0000000c00027825 */ /* 0x002fd800078e0002 */
[----:B--2---:R-:W2:Y:S04]  /*0070*/  @!P0 LDG.E R7, desc[UR4][R2.64] ;  /* 0x0000000402078981 */ /* 0x004ea8000c1e1900 */
[----:B------:R-:W3:Y:S01]  /*0080*/  @!P0 LDG.E R6, desc[UR4][R2.64+0x4] ;  /* 0x0000040402068981 */ /* 0x000ee2000c1e1900 */
[----:B------:R-:W0:Y:S01]  /*0090*/  LDC R11, c[0x0][0x360] ;  /* 0x0000d800ff0b7b82 */ /* 0x000e220000000800 */
[----:B------:R-:W-:Y:S01]  /*00a0*/  MOV R10, 0x400 ;  /* 0x00000400000a7802 */ /* 0x000fe20000000f00 */
[----:B------:R-:W-:Y:S01]  /*00b0*/  IMAD.MOV.U32 R9, RZ, RZ, -0x2 ;  /* 0xfffffffeff097424 */ /* 0x000fe200078e00ff */
[----:B------:R-:W1:Y:S01]  /*00c0*/  S2R R5, SR_CgaCtaId ;  /* 0x0000000000057919 */ /* 0x000e620000008800 */
[----:B------:R-:W-:Y:S03]  /*00d0*/  BSSY.RECONVERGENT B1, `(.L_x_2) ;  /* 0x000002f000017945 */ /* 0x000fe60003800200 */
[----:B------:R4:W-:Y:S01]  /*00e0*/  STG.E desc[UR4][R2.64+0x8], R9 ;  /* 0x0000080902007986 */ /* 0x0009e2000c101904 */
[----:B-1----:R-:W-:-:S05]  /*00f0*/  LEA R10, R5, R10, 0x18 ;  /* 0x0000000a050a7211 */ /* 0x002fca00078ec0ff */
[--C-:B0-----:R-:W-:Y:S02]  /*0100*/  IMAD R13, R11, 0x4, R10.reuse ;  /* 0x000000040b0d7824 */ /* 0x101fe400078e020a */
[C---:B------:R-:W-:Y:S02]  /*0110*/  IMAD R4, R0.reuse, 0x4, R10 ;  /* 0x0000000400047824 */ /* 0x040fe400078e020a */
[----:B------:R-:W-:-:S03]  /*0120*/  IMAD R5, R0, 0x4, R13 ;  /* 0x0000000400057824 */ /* 0x000fc600078e020d */
[----:B--2---:R4:W-:Y:S04]  /*0130*/  @!P0 STS [R4], R7 ;  /* 0x0000000704008388 */ /* 0x0049e80000000800 */
[----:B---3--:R4:W-:Y:S04]  /*0140*/  @!P0 STS [R5], R6 ;  /* 0x0000000605008388 */ /* 0x0089e80000000800 */
[----:B------:R4:W-:Y:S04]  /*0150*/  @P0 STS [R4], RZ ;  /* 0x000000ff04000388 */ /* 0x0009e80000000800 */
[----:B------:R4:W-:Y:S01]  /*0160*/  @P0 STS [R5], RZ ;  /* 0x000000ff05000388 */ /* 0x0009e20000000800 */
[----:B------:R-:W-:Y:S01]  /*0170*/  BAR.SYNC.DEFER_BLOCKING 0x0 ;  /* 0x0000000000007b1d */ /* 0x000fe20000010000 */
[----:B------:R-:W-:-:S04]  /*0180*/  LOP3.LUT P0, R12, R0, 0x1f, RZ, 0xc0, !PT ;  /* 0x0000001f000c7812 */ /* 0x000fc8000780c0ff */
[----:B------:R-:W-:-:S13]  /*0190*/  ISETP.LE.U32.OR P0, PT, R11, R0, P0 ;  /* 0x000000000b00720c */ /* 0x000fda0000703470 */
[----:B----4-:R-:W-:Y:S05]  /*01a0*/  @P0 BRA `(.L_x_3) ;  /* 0x0000000000840947 */ /* 0x010fea0003800000 */
[C---:B------:R-:W-:Y:S01]  /*01b0*/  LOP3.LUT R6, R0.reuse, 0x3e0, RZ, 0xc0, !PT ;  /* 0x000003e000067812 */ /* 0x040fe200078ec0ff */
[----:B------:R-:W-:Y:S01]  /*01c0*/  IMAD.MOV.U32 R17, RZ, RZ, R0 ;  /* 0x000000ffff117224 */ /* 0x000fe200078e0000 */
[----:B------:R-:W-:-:S03]  /*01d0*/  VIADDMNMX.U32 R16, R0, 0x20, R11, PT ;  /* 0x0000002000107846 */ /* 0x000fc6000380000b */
[----:B------:R-:W-:-:S05]  /*01e0*/  VIADD R14, R6, 0x20 ;  /* 0x00000020060e7836 */ /* 0x000fca0000000000 */
[----:B------:R-:W-:-:S07]  /*01f0*/  VIMNMX.U32 R15, PT, PT, R14, R11, PT ;  /* 0x0000000b0e0f7248 */ /* 0x000fce0003fe0000 */
.L_x_8:
[----:B--2---:R-:W-:Y:S01]  /*0200*/  LEA R20, R17, R10, 0x2 ;  /* 0x0000000a11147211 */ /* 0x004fe200078e10ff */
[----:B------:R-:W-:Y:S01]  /*0210*/  BSSY.RECONVERGENT B0, `(.L_x_4) ;  /* 0x0000017000007945 */ /* 0x000fe20003800200 */
[----:B------:R-:W-:-:S03]  /*0220*/  ISETP.GT.U32.AND P0, PT, R14, R0, PT ;  /* 0x000000000e00720c */ /* 0x000fc60003f04070 */
[----:B------:R-:W0:Y:S02]  /*0230*/  LDS R6, [R20] ;  /* 0x0000000014067984 */ /* 0x000e240000000800 */
[----:B0-----:R-:W-:-:S13]  /*0240*/  ISETP.NE.OR P0, PT, R6, 0x1, !P0 ;  /* 0x000000010600780c */ /* 0x001fda0004705670 */
[----:B------:R-:W-:Y:S05]  /*0250*/  @P0 BRA `(.L_x_5) ;  /* 0x0000000000480947 */ /* 0x000fea0003800000 */
[----:B------:R-:W-:-:S07]  /*0260*/  IMAD.MOV.U32 R7, RZ, RZ, R0 ;  /* 0x000000ffff077224 */ /* 0x000fce00078e0000 */
.L_x_7:
[----:B------:R-:W-:-:S05]  /*0270*/  IMAD R21, R7, 0x4, R10 ;  /* 0x0000000407157824 */ /* 0x000fca00078e020a */
[----:B------:R-:W0:Y:S02]  /*0280*/  LDS R6, [R21] ;  /* 0x0000000015067984 */ /* 0x000e240000000800 */
[----:B0-----:R-:W-:-:S13]  /*0290*/  ISETP.NE.AND P0, PT, R6, -0x1, PT ;  /* 0xffffffff0600780c */ /* 0x001fda0003f05270 */
[----:B------:R-:W-:Y:S05]  /*02a0*/  @!P0 BRA `(.L_x_6) ;  /* 0x0000000000108947 */ /* 0x000fea0003800000 */
[----:B------:R-:W-:-:S05]  /*02b0*/  VIADD R7, R7, 0x1 ;  /* 0x0000000107077836 */ /* 0x000fca0000000000 */
[----:B------:R-:W-:-:S13]  /*02c0*/  ISETP.GE.U32.AND P0, PT, R7, R15, PT ;  /* 0x0000000f0700720c */ /* 0x000fda0003f06070 */
[----:B------:R-:W-:Y:S05]  /*02d0*/  @!P0 BRA `(.L_x_7) ;  /* 0xfffffffc00e48947 */ /* 0x000fea000383ffff */
[----:B------:R-:W-:Y:S05]  /*02e0*/  BRA `(.L_x_5) ;  /* 0x0000000000247947 */ /* 0x000fea0003800000 */
.L_x_6:
[----:B------:R-:W-:Y:S01]  /*02f0*/  IMAD R18, R17, 0x4, R13 ;  /* 0x0000000411127824 */ /* 0x000fe200078e020d */
[----:B------:R-:W0:Y:S04]  /*0300*/  LDC.64 R8, c[0x0][0x388] ;  /* 0x0000e200ff087b82 */ /* 0x000e280000000a00 */
[----:B------:R-:W1:Y:S04]  /*0310*/  LDS R19, [R18] ;  /* 0x0000000012137984 */ /* 0x000e680000000800 */
[----:B------:R2:W-:Y:S04]  /*0320*/  STS [R20], RZ ;  /* 0x000000ff14007388 */ /* 0x0005e80000000800 */
[----:B------:R2:W-:Y:S01]  /*0330*/  STS [R21], RZ ;  /* 0x000000ff15007388 */ /* 0x0005e20000000800 */
[----:B0-----:R-:W-:-:S04]  /*0340*/  IMAD.WIDE.U32 R6, R7, 0xc, R8 ;  /* 0x0000000c07067825 */ /* 0x001fc800078e0008 */
[----:B------:R-:W-:Y:S01]  /*0350*/  IMAD.WIDE.U32 R8, R17, 0xc, R8 ;  /* 0x0000000c11087825 */ /* 0x000fe200078e0008 */
[----:B-1----:R2:W-:Y:S04]  /*0360*/  STG.E desc[UR4][R6.64+0x8], R19 ;  /* 0x0000081306007986 */ /* 0x0025e8000c101904 */
[----:B------:R2:W-:Y:S02]  /*0370*/  STG.E desc[UR4][R8.64+0x8], R19 ;  /* 0x0000081308007986 */ /* 0x0005e4000c101904 */
.L_x_5:
[----:B------:R-:W-:Y:S05]  /*0380*/  BSYNC.RECONVERGENT B0 ;  /* 0x0000000000007941 */ /* 0x000fea0003800200 */
.L_x_4:
[----:B------:R-:W-:-:S05]  /*0390*/  VIADD R17, R17, 0x1 ;  /* 0x0000000111117836 */ /* 0x000fca0000000000 */
[----:B------:R-:W-:-:S13]  /*03a0*/  ISETP.GE.U32.AND P0, PT, R17, R16, PT ;  /* 0x000000101100720c */ /* 0x000fda0003f06070 */
[----:B------:R-:W-:Y:S05]  /*03b0*/  @!P0 BRA `(.L_x_8) ;  /* 0xfffffffc00908947 */ /* 0x000fea000383ffff */
.L_x_3:
[----:B------:R-:W-:Y:S05]  /*03c0*/  BSYNC.RECONVERGENT B1 ;  /* 0x0000000000017941 */ /* 0x000fea0003800200 */
.L_x_2:
[----:B------:R-:W-:Y:S01]  /*03d0*/  BAR.SYNC.DEFER_BLOCKING 0x0 ;  /* 0x0000000000007b1d */ /* 0x000fe20000010000 */
[----:B------:R-:W-:-:S04]  /*03e0*/  ISETP.GT.U32.AND P0, PT, R11, R0, PT ;  /* 0x000000000b00720c */ /* 0x000fc80003f04070 */
[----:B------:R-:W-:-:S13]  /*03f0*/  ISETP.NE.OR P0, PT, R12, RZ, !P0 ;  /* 0x000000ff0c00720c */ /* 0x000fda0004705670 */
[----:B------:R-:W-:Y:S05]  /*0400*/  @P0 BRA `(.L_x_9) ;  /* 0x0000000000a80947 */ /* 0x000fea0003800000 */
[----:B--2---:R-:W-:Y:S01]  /*0410*/  VIADDMNMX.U32 R6, R0, 0x20, R11, PT ;  /* 0x0000002000067846 */ /* 0x004fe2000380000b */
[----:B------:R-:W-:-:S07]  /*0420*/  IMAD.MOV.U32 R15, RZ, RZ, R0 ;  /* 0x000000ffff0f7224 */ /* 0x000fce00078e0000 */
.L_x_11:
[----:B------:R-:W-:-:S05]  /*0430*/  LEA R17, R15, R10, 0x2 ;  /* 0x0000000a0f117211 */ /* 0x000fca00078e10ff */
[----:B------:R-:W0:Y:S02]  /*0440*/  LDS R7, [R17] ;  /* 0x0000000011077984 */ /* 0x000e240000000800 */
[----:B0-----:R-:W-:-:S13]  /*0450*/  ISETP.NE.AND P0, PT, R7, 0x1, PT ;  /* 0x000000010700780c */ /* 0x001fda0003f05270 */
[----:B------:R-:W-:Y:S05]  /*0460*/  @!P0 BRA `(.L_x_10) ;  /* 0x0000000000108947 */ /* 0x000fea0003800000 */
[----:B------:R-:W-:-:S05]  /*0470*/  VIADD R15, R15, 0x1 ;  /* 0x000000010f0f7836 */ /* 0x000fca0000000000 */
[----:B------:R-:W-:-:S13]  /*0480*/  ISETP.GE.U32.AND P0, PT, R15, R6, PT ;  /* 0x000000060f00720c */ /* 0x000fda0003f06070 */
[----:B------:R-:W-:Y:S05]  /*0490*/  @!P0 BRA `(.L_x_11) ;  /* 0xfffffffc00e48947 */ /* 0x000fea000383ffff */
[----:B------:R-:W-:Y:S05]  /*04a0*/  BRA `(.L_x_9) ;  /* 0x0000000000807947 */ /* 0x000fea0003800000 */
.L_x_10:
[----:B------:R-:W-:Y:S02]  /*04b0*/  IMAD R13, R15, 0x4, R13 ;  /* 0x000000040f0d7824 */ /* 0x000fe400078e020d */
[----:B------:R-:W-:Y:S02]  /*04c0*/  IMAD.MOV.U32 R6, RZ, RZ, 0x2 ;  /* 0x00000002ff067424 */ /* 0x000fe400078e00ff */
[----:B------:R-:W-:Y:S02]  /*04d0*/  IMAD.MOV.U32 R7, RZ, RZ, RZ ;  /* 0x000000ffff077224 */ /* 0x000fe400078e00ff */
[----:B------:R-:W0:Y:S04]  /*04e0*/  LDS R13, [R13] ;  /* 0x000000000d0d7984 */ /* 0x000e280000000800 */
[----:B------:R1:W-:Y:S02]  /*04f0*/  STS [R17], R6 ;  /* 0x0000000611007388 */ /* 0x0003e40000000800 */
.L_x_15:
[----:B-1----:R-:W-:Y:S01]  /*0500*/  IMAD R6, R7, 0x4, R10 ;  /* 0x0000000407067824 */ /* 0x002fe200078e020a */
[----:B------:R-:W-:Y:S05]  /*0510*/  YIELD ;  /* 0x0000000000007946 */ /* 0x000fea0003800000 */
[----:B------:R-:W1:Y:S01]  /*0520*/  LDS R8, [R6] ;  /* 0x0000000006087984 */ /* 0x000e620000000800 */
[----:B------:R-:W-:Y:S01]  /*0530*/  BSSY.RECONVERGENT B0, `(.L_x_12) ;  /* 0x0000008000007945 */ /* 0x000fe20003800200 */
[----:B-1----:R-:W-:-:S13]  /*0540*/  ISETP.NE.AND P0, PT, R8, -0x1, PT ;  /* 0xffffffff0800780c */ /* 0x002fda0003f05270 */
[----:B------:R-:W-:Y:S05]  /*0550*/  @P0 BRA `(.L_x_13) ;  /* 0x0000000000140947 */ /* 0x000fea0003800000 */
[----:B------:R-:W-:Y:S01]  /*0560*/  MOV R8, 0xffffffff ;  /* 0xffffffff00087802 */ /* 0x000fe20000000f00 */
[----:B------:R-:W-:-:S05]  /*0570*/  IMAD.MOV.U32 R9, RZ, RZ, RZ ;  /* 0x000000ffff097224 */ /* 0x000fca00078e00ff */
[----:B------:R-:W1:Y:S02]  /*0580*/  ATOMS.CAS R6, [R6], R8, R9 ;  /* 0x000000080606738d */ /* 0x000e640000000009 */
[----:B-1----:R-:W-:-:S13]  /*0590*/  ISETP.NE.AND P0, PT, R6, -0x1, PT ;  /* 0xffffffff0600780c */ /* 0x002fda0003f05270 */
[----:B------:R-:W-:Y:S05]  /*05a0*/  @!P0 BRA `(.L_x_14) ;  /* 0x0000000000288947 */ /* 0x000fea0003800000 */
.L_x_13:
[----:B------:R-:W-:Y:S05]  /*05b0*/  BSYNC.RECONVERGENT B0 ;  /* 0x0000000000007941 */ /* 0x000fea0003800200 */
.L_x_12:
[----:B------:R-:W-:-:S05]  /*05c0*/  VIADD R7, R7, 0x1 ;  /* 0x0000000107077836 */ /* 0x000fca0000000000 */
[----:B------:R-:W-:-:S13]  /*05d0*/  ISETP.NE.AND P0, PT, R7, R11, PT ;  /* 0x0000000b0700720c */ /* 0x000fda0003f05270 */
[----:B------:R-:W-:Y:S05]  /*05e0*/  @P0 BRA `(.L_x_15) ;  /* 0xfffffffc00c40947 */ /* 0x000fea000383ffff */
[----:B------:R-:W1:Y:S02]  /*05f0*/  LDS R6, [R17] ;  /* 0x0000000011067984 */ /* 0x000e640000000800 */
[----:B-1----:R-:W-:-:S13]  /*0600*/  ISETP.NE.AND P0, PT, R6, 0x2, PT ;  /* 0x000000020600780c */ /* 0x002fda0003f05270 */
[----:B------:R-:W-:Y:S05]  /*0610*/  @P0 BRA `(.L_x_9) ;  /* 0x0000000000240947 */ /* 0x000fea0003800000 */
[----:B------:R-:W-:-:S05]  /*0620*/  IMAD.MOV.U32 R6, RZ, RZ, 0x1 ;  /* 0x00000001ff067424 */ /* 0x000fca00078e00ff */
[----:B------:R1:W-:Y:S01]  /*0630*/  STS [R17], R6 ;  /* 0x0000000611007388 */ /* 0x0003e20000000800 */
[----:B------:R-:W-:Y:S05]  /*0640*/  BRA `(.L_x_9) ;  /* 0x0000000000187947 */ /* 0x000fea0003800000 */
.L_x_14:
[----:B------:R-:W1:Y:S01]  /*0650*/  LDC.64 R8, c[0x0][0x388] ;  /* 0x0000e200ff087b82 */ /* 0x000e620000000a00 */
[----:B------:R3:W-:Y:S01]  /*0660*/  STS [R17], RZ ;  /* 0x000000ff11007388 */ /* 0x0007e20000000800 */
[----:B-1----:R-:W-:-:S04]  /*0670*/  IMAD.WIDE.U32 R6, R7, 0xc, R8 ;  /* 0x0000000c07067825 */ /* 0x002fc800078e0008 */
[----:B------:R-:W-:Y:S01]  /*0680*/  IMAD.WIDE.U32 R8, R15, 0xc, R8 ;  /* 0x0000000c0f087825 */ /* 0x000fe200078e0008 */
[----:B0-----:R3:W-:Y:S04]  /*0690*/  STG.E desc[UR4][R6.64+0x8], R13 ;  /* 0x0000080d06007986 */ /* 0x0017e8000c101904 */
[----:B------:R3:W-:Y:S02]  /*06a0*/  STG.E desc[UR4][R8.64+0x8], R13 ;  /* 0x0000080d08007986 */ /* 0x0007e4000c101904 */
.L_x_9:
[----:B------:R-:W4:Y:S02]  /*06b0*/  LDCU UR6, c[0x0][0x390] ;  /* 0x00007200ff0677ac */ /* 0x000f240008000800 */
[----:B----4-:R-:W-:Y:S01]  /*06c0*/  ISETP.GE.AND P0, PT, R0, UR6, PT ;  /* 0x0000000600007c0c */ /* 0x010fe2000bf06270 */
[----:B------:R-:W-:Y:S05]  /*06d0*/  WARPSYNC.ALL ;  /* 0x0000000000007948 */ /* 0x000fea0003800000 */
[----:B------:R-:W-:Y:S07]  /*06e0*/  BAR.SYNC.DEFER_BLOCKING 0x0 ;  /* 0x0000000000007b1d */ /* 0x000fee0000010000 */
[----:B------:R-:W-:Y:S05]  /*06f0*/  @P0 EXIT ;  /* 0x000000000000094d */ /* 0x000fea0003800000 */
[----:B------:R-:W4:Y:S02]  /*0700*/  LDS R4, [R4] ;  /* 0x0000000004047984 */ /* 0x000f240000000800 */
[----:B----4-:R-:W-:-:S13]  /*0710*/  ISETP.NE.AND P0, PT, R4, -0x1, PT ;  /* 0xffffffff0400780c */ /* 0x010fda0003f05270 */
[----:B------:R-:W-:Y:S05]  /*0720*/  @!P0 BRA `(.L_x_16) ;  /* 0x0000000400508947 */ /* 0x000fea0003800000 */
[----:B------:R-:W-:-:S13]  /*0730*/  ISETP.NE.AND P0, PT, R4, 0x1, PT ;  /* 0x000000010400780c */ /* 0x000fda0003f05270 */
[----:B------:R-:W-:Y:S05]  /*0740*/  @P0 EXIT ;  /* 0x000000000000094d */ /* 0x000fea0003800000 */
[----:B-123--:R-:W1:Y:S01]  /*0750*/  LDC.64 R6, c[0x0][0x380] ;  /* 0x0000e000ff067b82 */ /* 0x00ee620000000a00 */
[----:B------:R-:W2:Y:S04]  /*0760*/  LDS R5, [R5] ;  /* 0x0000000005057984 */ /* 0x000ea80000000800 */
[----:B-1----:R-:W3:Y:S02]  /*0770*/  LDG.E R11, desc[UR4][R6.64+0x8] ;  /* 0x00000804060b7981 */ /* 0x002ee4000c1e1900 */
[----:B---3--:R-:W-:-:S13]  /*0780*/  ISETP.GE.AND P0, PT, R11, 0x2, PT ;  /* 0x000000020b00780c */ /* 0x008fda0003f06270 */
[----:B--2---:R-:W-:Y:S05]  /*0790*/  @!P0 BRA `(.L_x_17) ;  /* 0x0000000000348947 */ /* 0x004fea0003800000 */
[----:B------:R-:W5:Y:S01]  /*07a0*/  LDG.E.64 R6, desc[UR4][R6.64] ;  /* 0x0000000406067981 */ /* 0x000f62000c1e1b00 */
[----:B------:R-:W-:-:S07]  /*07b0*/  IMAD.MOV.U32 R0, RZ, RZ, 0x1 ;  /* 0x00000001ff007424 */ /* 0x000fce00078e00ff */
.L_x_19:
[----:B-----5:R-:W-:-:S06]  /*07c0*/  IMAD.WIDE.U32 R8, R0, 0x4, R6 ;  /* 0x0000000400087825 */ /* 0x020fcc00078e0006 */
[----:B------:R-:W2:Y:S02]  /*07d0*/  LD.E R8, desc[UR4][R8.64] ;  /* 0x0000000408087980 */ /* 0x000ea4000c101900 */
[----:B--2---:R-:W-:-:S13]  /*07e0*/  ISETP.NE.AND P0, PT, R8, -0x1, PT ;  /* 0xffffffff0800780c */ /* 0x004fda0003f05270 */
[----:B------:R-:W-:Y:S05]  /*07f0*/  @!P0 BRA `(.L_x_18) ;  /* 0x0000000000108947 */ /* 0x000fea0003800000 */
[----:B------:R-:W-:-:S05]  /*0800*/  VIADD R0, R0, 0x1 ;  /* 0x0000000100007836 */ /* 0x000fca0000000000 */
[----:B------:R-:W-:-:S13]  /*0810*/  ISETP.GE.AND P0, PT, R0, R11, PT ;  /* 0x0000000b0000720c */ /* 0x000fda0003f06270 */
[----:B------:R-:W-:Y:S05]  /*0820*/  @!P0 BRA `(.L_x_19) ;  /* 0xfffffffc00e48947 */ /* 0x000fea000383ffff */
[----:B------:R-:W-:Y:S05]  /*0830*/  BRA `(.L_x_17) ;  /* 0x00000000000c7947 */ /* 0x000fea0003800000 */
.L_x_18:
[----:B------:R-:W-:-:S04]  /*0840*/  IADD3 R0, PT, PT, R0, -0x1, RZ ;  /* 0xffffffff00007810 */ /* 0x000fc80007ffe0ff */
[----:B------:R-:W-:-:S13]  /*0850*/  ISETP.NE.AND P0, PT, R0, RZ, PT ;  /* 0x000000ff0000720c */ /* 0x000fda0003f05270 */
[----:B------:R-:W-:Y:S05]  /*0860*/  @P0 BRA `(.L_x_20) ;  /* 0x0000000000040947 */ /* 0x000fea0003800000 */
.L_x_17:
[----:B------:R-:W-:-:S07]  /*0870*/  VIADD R0, R11, 0xffffffff ;  /* 0xffffffff0b007836 */ /* 0x000fce0000000000 */
.L_x_20:
[----:B------:R-:W-:Y:S01]  /*0880*/  ISETP.GE.AND P0, PT, R0, R11, PT ;  /* 0x0000000b0000720c */ /* 0x000fe20003f06270 */
[----:B------:R-:W-:-:S12]  /*0890*/  IMAD.MOV.U32 R11, RZ, RZ, -0x2 ;  /* 0xfffffffeff0b7424 */ /* 0x000fd800078e00ff */
[----:B------:R-:W-:Y:S05]  /*08a0*/  @P0 BRA `(.L_x_21) ;  /* 0x0000000000e80947 */ /* 0x000fea0003800000 */
[----:B------:R-:W-:Y:S01]  /*08b0*/  BSSY B2, `(.L_x_21) ;  /* 0x0000039000027945 */ /* 0x000fe20003800000 */
.L_x_34:
[----:B------:R-:W1:Y:S02]  /*08c0*/  LDC.64 R6, c[0x0][0x380] ;  /* 0x0000e000ff067b82 */ /* 0x000e640000000a00 */
[----:B-1----:R-:W2:Y:S01]  /*08d0*/  LDG.E.64 R8, desc[UR4][R6.64] ;  /* 0x0000000406087981 */ /* 0x002ea2000c1e1b00 */
[----:B------:R-:W-:Y:S05]  /*08e0*/  YIELD ;  /* 0x0000000000007946 */ /* 0x000fea0003800000 */
[----:B--2---:R-:W-:-:S06]  /*08f0*/  IMAD.WIDE R8, R0, 0x4, R8 ;  /* 0x0000000400087825 */ /* 0x004fcc00078e0208 */
[----:B------:R-:W2:Y:S01]  /*0900*/  ATOM.E.OR.STRONG.GPU PT, R8, desc[UR4][R8.64], RZ ;  /* 0x800000ff0808798a */ /* 0x000ea2000b1ef104 */
[----:B------:R-:W-:Y:S01]  /*0910*/  BSSY.RELIABLE B1, `(.L_x_22) ;  /* 0x000002c000017945 */ /* 0x000fe20003800100 */
[----:B--2---:R-:W-:-:S13]  /*0920*/  ISETP.NE.AND P0, PT, R8, -0x1, PT ;  /* 0xffffffff0800780c */ /* 0x004fda0003f05270 */
[----:B------:R-:W-:Y:S05]  /*0930*/  @!P0 BRA `(.L_x_23) ;  /* 0x00000000004c8947 */ /* 0x000fea0003800000 */
[----:B------:R-:W-:Y:S01]  /*0940*/  ISETP.NE.AND P0, PT, R8, -0x2, PT ;  /* 0xfffffffe0800780c */ /* 0x000fe20003f05270 */
[----:B------:R-:W-:-:S12]  /*0950*/  BSSY.RECONVERGENT B3, `(.L_x_24) ;  /* 0x0000010000037945 */ /* 0x000fd80003800200 */
[----:B------:R-:W-:Y:S05]  /*0960*/  @P0 BRA `(.L_x_25) ;  /* 0x0000000000380947 */ /* 0x000fea0003800000 */
[----:B------:R-:W-:Y:S01]  /*0970*/  VIMNMX R4, PT, PT, RZ, R0, PT ;  /* 0x00000000ff047248 */ /* 0x000fe20003fe0100 */
[----:B------:R-:W-:Y:S04]  /*0980*/  BSSY.RECONVERGENT B4, `(.L_x_26) ;  /* 0x000000b000047945 */ /* 0x000fe80003800200 */
[----:B------:R-:W-:-:S07]  /*0990*/  VIADD R4, R4, 0xffffffff ;  /* 0xffffffff04047836 */ /* 0x000fce0000000000 */
.L_x_28:
[----:B------:R-:W-:-:S13]  /*09a0*/  ISETP.GE.AND P0, PT, R0, 0x1, PT ;  /* 0x000000010000780c */ /* 0x000fda0003f06270 */
[----:B------:R-:W-:Y:S05]  /*09b0*/  @!P0 BRA `(.L_x_27) ;  /* 0x00000000001c8947 */ /* 0x000fea0003800000 */
[----:B------:R-:W2:Y:S01]  /*09c0*/  LDG.E.64 R8, desc[UR4][R6.64] ;  /* 0x0000000406087981 */ /* 0x000ea2000c1e1b00 */
[----:B------:R-:W-:-:S04]  /*09d0*/  VIADD R0, R0, 0xffffffff ;  /* 0xffffffff00007836 */ /* 0x000fc80000000000 */
[----:B--2---:R-:W-:-:S06]  /*09e0*/  IMAD.WIDE.U32 R8, R0, 0x4, R8 ;  /* 0x0000000400087825 */ /* 0x004fcc00078e0008 */
[----:B------:R-:W2:Y:S02]  /*09f0*/  LD.E R8, desc[UR4][R8.64] ;  /* 0x0000000408087980 */ /* 0x000ea4000c101900 */
[----:B--2---:R-:W-:-:S13]  /*0a00*/  ISETP.GE.AND P0, PT, R8, RZ, PT ;  /* 0x000000ff0800720c */ /* 0x004fda0003f06270 */
[----:B------:R-:W-:Y:S05]  /*0a10*/  @!P0 BRA `(.L_x_28) ;  /* 0xfffffffc00e08947 */ /* 0x000fea000383ffff */
[----:B------:R-:W-:-:S07]  /*0a20*/  IMAD.MOV.U32 R4, RZ, RZ, R0 ;  /* 0x000000ffff047224 */ /* 0x000fce00078e0000 */
.L_x_27:
[----:B------:R-:W-:Y:S05]  /*0a30*/  BSYNC.RECONVERGENT B4 ;  /* 0x0000000000047941 */ /* 0x000fea0003800200 */
.L_x_26:
[----:B------:R-:W-:-:S07]  /*0a40*/  VIMNMX R0, PT, PT, RZ, R4, !PT ;  /* 0x00000004ff007248 */ /* 0x000fce0007fe0100 */
.L_x_25:
[----:B------:R-:W-:Y:S05]  /*0a50*/  BSYNC.RECONVERGENT B3 ;  /* 0x0000000000037941 */ /* 0x000fea0003800200 */
.L_x_24:
[----:B------:R-:W-:Y:S05]  /*0a60*/  BRA `(.L_x_29) ;  /* 0x0000000000587947 */ /* 0x000fea0003800000 */
.L_x_23:
[----:B------:R-:W2:Y:S01]  /*0a70*/  LDG.E.64 R8, desc[UR4][R6.64] ;  /* 0x0000000406087981 */ /* 0x000ea2000c1e1b00 */
[----:B------:R-:W-:Y:S01]  /*0a80*/  MOV R4, 0xffffffff ;  /* 0xffffffff00047802 */ /* 0x000fe20000000f00 */
[----:B--2---:R-:W-:-:S05]  /*0a90*/  IMAD.WIDE R8, R0, 0x4, R8 ;  /* 0x0000000400087825 */ /* 0x004fca00078e0208 */
[----:B------:R-:W2:Y:S01]  /*0aa0*/  ATOM.E.CAS.STRONG.GPU PT, R4, [R8], R4, R5 ;  /* 0x000000040804738b */ /* 0x000ea200001ee105 */
[----:B------:R-:W-:Y:S01]  /*0ab0*/  IMAD.MOV.U32 R11, RZ, RZ, R5 ;  /* 0x000000ffff0b7224 */ /* 0x000fe200078e0005 */
[----:B--2---:R-:W-:-:S13]  /*0ac0*/  ISETP.NE.AND P0, PT, R4, -0x1, PT ;  /* 0xffffffff0400780c */ /* 0x004fda0003f05270 */
[----:B------:R-:W-:Y:S05]  /*0ad0*/  @!P0 BREAK.RELIABLE B1 ;  /* 0x0000000000018942 */ /* 0x000fea0003800100 */
[----:B------:R-:W-:Y:S05]  /*0ae0*/  @!P0 BRA `(.L_x_30) ;  /* 0x0000000000548947 */ /* 0x000fea0003800000 */
[----:B------:R-:W-:Y:S01]  /*0af0*/  VIMNMX R4, PT, PT, RZ, R0, PT ;  /* 0x00000000ff047248 */ /* 0x000fe20003fe0100 */
[----:B------:R-:W-:Y:S04]  /*0b00*/  BSSY.RECONVERGENT B3, `(.L_x_31) ;  /* 0x000000b000037945 */ /* 0x000fe80003800200 */
[----:B------:R-:W-:-:S07]  /*0b10*/  VIADD R4, R4, 0xffffffff ;  /* 0xffffffff04047836 */ /* 0x000fce0000000000 */
.L_x_33:
        /* <DEDUP_REMOVED lines=9> */
.L_x_32:
[----:B------:R-:W-:Y:S05]  /*0bb0*/  BSYNC.RECONVERGENT B3 ;  /* 0x0000000000037941 */ /* 0x000fea0003800200 */
.L_x_31:
[----:B------:R-:W-:-:S07]  /*0bc0*/  VIMNMX R0, PT, PT, RZ, R4, !PT ;  /* 0x00000004ff007248 */ /* 0x000fce0007fe0100 */
.L_x_29:
[----:B------:R-:W-:Y:S05]  /*0bd0*/  BSYNC.RELIABLE B1 ;  /* 0x0000000000017941 */ /* 0x000fea0003800100 */
.L_x_22:
[----:B------:R-:W1:Y:S02]  /*0be0*/  LDC.64 R6, c[0x0][0x380] ;  /* 0x0000e000ff067b82 */ /* 0x000e640000000a00 */
[----:B-1----:R-:W2:Y:S01]  /*0bf0*/  LDG.E R7, desc[UR4][R6.64+0x8] ;  /* 0x0000080406077981 */ /* 0x002ea2000c1e1900 */
[----:B------:R-:W-:-:S05]  /*0c00*/  VIADD R0, R0, 0x1 ;  /* 0x0000000100007836 */ /* 0x000fca0000000000 */
[----:B--2---:R-:W-:-:S13]  /*0c10*/  ISETP.GE.AND P0, PT, R0, R7, PT ;  /* 0x000000070000720c */ /* 0x004fda0003f06270 */
[----:B------:R-:W-:Y:S05]  /*0c20*/  @!P0 BRA `(.L_x_34) ;  /* 0xfffffffc00248947 */ /* 0x000fea000383ffff */
[----:B------:R-:W-:-:S07]  /*0c30*/  MOV R11, 0xfffffffe ;  /* 0xfffffffe000b7802 */ /* 0x000fce0000000f00 */
.L_x_30:
[----:B------:R-:W-:Y:S05]  /*0c40*/  BSYNC B2 ;  /* 0x0000000000027941 */ /* 0x000fea0003800000 */
.L_x_21:
[----:B------:R-:W-:Y:S01]  /*0c50*/  STG.E desc[UR4][R2.64+0x8], R11 ;  /* 0x0000080b02007986 */ /* 0x000fe2000c101904 */
[----:B------:R-:W-:Y:S05]  /*0c60*/  EXIT ;  /* 0x000000000000794d */ /* 0x000fea0003800000 */
.L_x_16:
[----:B------:R-:W4:Y:S02]  /*0c70*/  LDC.64 R4, c[0x0][0x380] ;  /* 0x0000e000ff047b82 */ /* 0x000f240000000a00 */
[----:B----4-:R-:W4:Y:S02]  /*0c80*/  LDG.E R0, desc[UR4][R4.64+0x8] ;  /* 0x0000080404007981 */ /* 0x010f24000c1e1900 */
[C---:B----4-:R-:W-:Y:S01]  /*0c90*/  ISETP.GE.AND P0, PT, R0.reuse, 0x2, PT ;  /* 0x000000020000780c */ /* 0x050fe20003f06270 */
[----:B--23--:R-:W-:-:S12]  /*0ca0*/  VIADD R8, R0, 0xffffffff ;  /* 0xffffffff00087836 */ /* 0x00cfd80000000000 */
[----:B------:R-:W-:Y:S05]  /*0cb0*/  @!P0 BRA `(.L_x_35) ;  /* 0x0000000000308947 */ /* 0x000fea0003800000 */
[----:B------:R-:W5:Y:S01]  /*0cc0*/  LDG.E.64 R4, desc[UR4][R4.64] ;  /* 0x0000000404047981 */ /* 0x000f62000c1e1b00 */
[----:B------:R-:W-:-:S07]  /*0cd0*/  VIADD R9, R0, 0xfffffffe ;  /* 0xfffffffe00097836 */ /* 0x000fce0000000000 */
.L_x_37:
[----:B-1---5:R-:W-:-:S06]  /*0ce0*/  IMAD.WIDE.U32 R6, R9, 0x4, R4 ;  /* 0x0000000409067825 */ /* 0x022fcc00078e0004 */
[----:B------:R-:W2:Y:S02]  /*0cf0*/  LD.E R6, desc[UR4][R6.64] ;  /* 0x0000000406067980 */ /* 0x000ea4000c101900 */
[----:B--2---:R-:W-:-:S13]  /*0d00*/  ISETP.NE.AND P0, PT, R6, -0x1, PT ;  /* 0xffffffff0600780c */ /* 0x004fda0003f05270 */
[----:B------:R-:W-:Y:S05]  /*0d10*/  @!P0 BRA `(.L_x_36) ;  /* 0x0000000000108947 */ /* 0x000fea0003800000 */
[C---:B------:R-:W-:Y:S01]  /*0d20*/  ISETP.NE.AND P0, PT, R9.reuse, RZ, PT ;  /* 0x000000ff0900720c */ /* 0x040fe20003f05270 */
[----:B------:R-:W-:-:S12]  /*0d30*/  VIADD R9, R9, 0xffffffff ;  /* 0xffffffff09097836 */ /* 0x000fd80000000000 */
[----:B------:R-:W-:Y:S05]  /*0d40*/  @P0 BRA `(.L_x_37) ;  /* 0xfffffffc00e40947 */ /* 0x000fea000383ffff */
[----:B------:R-:W-:Y:S05]  /*0d50*/  BRA `(.L_x_35) ;  /* 0x0000000000087947 */ /* 0x000fea0003800000 */
.L_x_36:
[----:B------:R-:W-:-:S13]  /*0d60*/  ISETP.GE.AND P0, PT, R9, R8, PT ;  /* 0x000000080900720c */ /* 0x000fda0003f06270 */
[----:B------:R-:W-:-:S07]  /*0d70*/  @!P0 VIADD R8, R9, 0x1 ;  /* 0x0000000109088836 */ /* 0x000fce0000000000 */
.L_x_35:
[----:B------:R-:W-:Y:S01]  /*0d80*/  BSSY B2, `(.L_x_38) ;  /* 0x000004d000027945 */ /* 0x000fe20003800000 */
[----:B------:R-:W-:-:S07]  /*0d90*/  VIMNMX R0, PT, PT, RZ, R8, !PT ;  /* 0x00000008ff007248 */ /* 0x000fce0007fe0100 */
.L_x_52:
[----:B------:R-:W1:Y:S02]  /*0da0*/  LDC.64 R4, c[0x0][0x380] ;  /* 0x0000e000ff047b82 */ /* 0x000e640000000a00 */
[----:B-1----:R-:W2:Y:S01]  /*0db0*/  LDG.E.64 R6, desc[UR4][R4.64] ;  /* 0x0000000404067981 */ /* 0x002ea2000c1e1b00 */
[----:B------:R-:W-:Y:S05]  /*0dc0*/  YIELD ;  /* 0x0000000000007946 */ /* 0x000fea0003800000 */
[----:B--2---:R-:W-:-:S05]  /*0dd0*/  IMAD.WIDE.U32 R6, R0, 0x4, R6 ;  /* 0x0000000400067825 */ /* 0x004fca00078e0006 */
[----:B------:R-:W2:Y:S01]  /*0de0*/  ATOM.E.OR.STRONG.GPU PT, R8, desc[UR4][R6.64], RZ ;  /* 0x800000ff0608798a */ /* 0x000ea2000b1ef104 */
[----:B------:R-:W-:Y:S01]  /*0df0*/  BSSY.RELIABLE B1, `(.L_x_39) ;  /* 0x0000041000017945 */ /* 0x000fe20003800100 */
[----:B--2---:R-:W-:-:S13]  /*0e00*/  ISETP.GE.AND P0, PT, R8, RZ, PT ;  /* 0x000000ff0800720c */ /* 0x004fda0003f06270 */
[----:B------:R-:W-:Y:S05]  /*0e10*/  @!P0 BRA `(.L_x_40) ;  /* 0x0000000000688947 */ /* 0x000fea0003800000 */
[----:B------:R-:W2:Y:S01]  /*0e20*/  LDG.E.64 R6, desc[UR4][R4.64] ;  /* 0x0000000404067981 */ /* 0x000ea2000c1e1b00 */
[----:B------:R-:W-:Y:S02]  /*0e30*/  IMAD.MOV.U32 R9, RZ, RZ, -0x2 ;  /* 0xfffffffeff097424 */ /* 0x000fe400078e00ff */
[----:B--2---:R-:W-:-:S06]  /*0e40*/  IMAD.WIDE.U32 R6, R0, 0x4, R6 ;  /* 0x0000000400067825 */ /* 0x004fcc00078e0006 */
[----:B------:R-:W2:Y:S02]  /*0e50*/  ATOM.E.CAS.STRONG.GPU PT, R7, [R6], R8, R9 ;  /* 0x000000080607738b */ /* 0x000ea400001ee109 */
[----:B--2---:R-:W-:-:S13]  /*0e60*/  ISETP.NE.AND P0, PT, R7, R8, PT ;  /* 0x000000080700720c */ /* 0x004fda0003f05270 */
[----:B------:R-:W-:Y:S05]  /*0e70*/  @!P0 BREAK.RELIABLE B1 ;  /* 0x0000000000018942 */ /* 0x000fea0003800100 */
[----:B------:R-:W-:Y:S05]  /*0e80*/  @!P0 BRA `(.L_x_41) ;  /* 0x0000000000f08947 */ /* 0x000fea0003800000 */
[----:B------:R-:W2:Y:S01]  /*0e90*/  LDG.E R9, desc[UR4][R4.64+0x8] ;  /* 0x0000080404097981 */ /* 0x000ea2000c1e1900 */
[----:B------:R-:W-:Y:S01]  /*0ea0*/  BSSY.RECONVERGENT B3, `(.L_x_42) ;  /* 0x000000d000037945 */ /* 0x000fe20003800200 */
[----:B--2---:R-:W-:-:S07]  /*0eb0*/  VIADDMNMX R8, R0, 0x1, R9, !PT ;  /* 0x0000000100087846 */ /* 0x004fce0007800109 */
.L_x_44:
[----:B------:R-:W-:Y:S01]  /*0ec0*/  IADD3 R10, PT, PT, R0, 0x1, RZ ;  /* 0x00000001000a7810 */ /* 0x000fe20007ffe0ff */
[----:B------:R-:W-:-:S03]  /*0ed0*/  IMAD.MOV.U32 R6, RZ, RZ, R8 ;  /* 0x000000ffff067224 */ /* 0x000fc600078e0008 */
[----:B------:R-:W-:-:S13]  /*0ee0*/  ISETP.GE.AND P0, PT, R10, R9, PT ;  /* 0x000000090a00720c */ /* 0x000fda0003f06270 */
[----:B------:R-:W-:Y:S05]  /*0ef0*/  @P0 BRA `(.L_x_43) ;  /* 0x00000000001c0947 */ /* 0x000fea0003800000 */
[----:B------:R-:W2:Y:S02]  /*0f00*/  LDG.E.64 R6, desc[UR4][R4.64] ;  /* 0x0000000404067981 */ /* 0x000ea4000c1e1b00 */
[----:B--2---:R-:W-:-:S06]  /*0f10*/  IMAD.WIDE.U32 R6, R0, 0x4, R6 ;  /* 0x0000000400067825 */ /* 0x004fcc00078e0006 */
[----:B------:R-:W2:Y:S01]  /*0f20*/  LD.E R6, desc[UR4][R6.64+0x4] ;  /* 0x0000040406067980 */ /* 0x000ea2000c101900 */
[----:B------:R-:W-:Y:S01]  /*0f30*/  IMAD.MOV.U32 R0, RZ, RZ, R10 ;  /* 0x000000ffff007224 */ /* 0x000fe200078e000a */
[----:B--2---:R-:W-:-:S13]  /*0f40*/  ISETP.NE.AND P0, PT, R6, -0x1, PT ;  /* 0xffffffff0600780c */ /* 0x004fda0003f05270 */
[----:B------:R-:W-:Y:S05]  /*0f50*/  @P0 BRA `(.L_x_44) ;  /* 0xfffffffc00d80947 */ /* 0x000fea000383ffff */
[----:B------:R-:W-:-:S07]  /*0f60*/  IMAD.MOV.U32 R6, RZ, RZ, R10 ;  /* 0x000000ffff067224 */ /* 0x000fce00078e000a */
.L_x_43:
[----:B------:R-:W-:Y:S05]  /*0f70*/  BSYNC.RECONVERGENT B3 ;  /* 0x0000000000037941 */ /* 0x000fea0003800200 */
.L_x_42:
[----:B------:R-:W-:-:S05]  /*0f80*/  IMAD.MOV.U32 R0, RZ, RZ, R6 ;  /* 0x000000ffff007224 */ /* 0x000fca00078e0006 */
[----:B------:R-:W-:-:S13]  /*0f90*/  ISETP.GE.AND P0, PT, R0, R9, PT ;  /* 0x000000090000720c */ /* 0x000fda0003f06270 */
[----:B------:R-:W-:Y:S01]  /*0fa0*/  @P0 VIADD R0, R9, 0xffffffff ;  /* 0xffffffff09000836 */ /* 0x000fe20000000000 */
[----:B------:R-:W-:Y:S06]  /*0fb0*/  BRA `(.L_x_45) ;  /* 0x0000000000907947 */ /* 0x000fec0003800000 */
.L_x_40:
[----:B------:R-:W-:Y:S01]  /*0fc0*/  ISETP.NE.AND P0, PT, R8, -0x2, PT ;  /* 0xfffffffe0800780c */ /* 0x000fe20003f05270 */
[----:B------:R-:W-:-:S12]  /*0fd0*/  BSSY.RECONVERGENT B3, `(.L_x_45) ;  /* 0x0000022000037945 */ /* 0x000fd80003800200 */
[----:B------:R-:W-:Y:S05]  /*0fe0*/  @P0 BRA `(.L_x_46) ;  /* 0x0000000000800947 */ /* 0x000fea0003800000 */
[----:B------:R-:W2:Y:S01]  /*0ff0*/  LDG.E R9, desc[UR4][R4.64+0x8] ;  /* 0x0000080404097981 */ /* 0x000ea2000c1e1900 */
[----:B------:R-:W-:Y:S01]  /*1000*/  BSSY.RECONVERGENT B4, `(.L_x_47) ;  /* 0x000000d000047945 */ /* 0x000fe20003800200 */
[----:B--2---:R-:W-:-:S04]  /*1010*/  IADD3 R7, PT, PT, R9, -0x1, RZ ;  /* 0xffffffff09077810 */ /* 0x004fc80007ffe0ff */
[----:B------:R-:W-:-:S13]  /*1020*/  ISETP.GE.AND P0, PT, R0, R7, PT ;  /* 0x000000070000720c */ /* 0x000fda0003f06270 */
[----:B------:R-:W-:Y:S05]  /*1030*/  @P0 BRA `(.L_x_48) ;  /* 0x0000000000240947 */ /* 0x000fea0003800000 */
[----:B------:R-:W2:Y:S02]  /*1040*/  LDG.E.64 R6, desc[UR4][R4.64] ;  /* 0x0000000404067981 */ /* 0x000ea4000c1e1b00 */
[----:B--2---:R-:W-:-:S05]  /*1050*/  IMAD.WIDE.U32 R6, R0, 0x4, R6 ;  /* 0x0000000400067825 */ /* 0x004fca00078e0006 */
[----:B------:R-:W2:Y:S02]  /*1060*/  LD.E R8, desc[UR4][R6.64+0x4] ;  /* 0x0000040406087980 */ /* 0x000ea4000c101900 */
[----:B--2---:R-:W-:-:S13]  /*1070*/  ISETP.NE.AND P0, PT, R8, -0x1, PT ;  /* 0xffffffff0800780c */ /* 0x004fda0003f05270 */
[----:B------:R-:W-:Y:S05]  /*1080*/  @P0 BRA `(.L_x_48) ;  /* 0x0000000000100947 */ /* 0x000fea0003800000 */
[----:B------:R-:W-:Y:S02]  /*1090*/  IMAD.MOV.U32 R10, RZ, RZ, -0x2 ;  /* 0xfffffffeff0a7424 */ /* 0x000fe400078e00ff */
[----:B------:R-:W-:-:S05]  /*10a0*/  IMAD.MOV.U32 R11, RZ, RZ, -0x1 ;  /* 0xffffffffff0b7424 */ /* 0x000fca00078e00ff */
[----:B------:R1:W-:Y:S04]  /*10b0*/  ATOM.E.CAS.STRONG.GPU PT, RZ, [R6], R10, R11 ;  /* 0x0000000a06ff738b */ /* 0x0003e800001ee10b */
[----:B------:R1:W5:Y:S02]  /*10c0*/  LDG.E R9, desc[UR4][R4.64+0x8] ;  /* 0x0000080404097981 */ /* 0x000364000c1e1900 */
.L_x_48:
[----:B------:R-:W-:Y:S05]  /*10d0*/  BSYNC.RECONVERGENT B4 ;  /* 0x0000000000047941 */ /* 0x000fea0003800200 */
.L_x_47:
[----:B------:R-:W-:Y:S01]  /*10e0*/  BSSY.RECONVERGENT B4, `(.L_x_49) ;  /* 0x000000d000047945 */ /* 0x000fe20003800200 */
[----:B-----5:R-:W-:-:S07]  /*10f0*/  VIADDMNMX R8, R0, 0x1, R9, !PT ;  /* 0x0000000100087846 */ /* 0x020fce0007800109 */
.L_x_51:
[----:B-1----:R-:W-:Y:S02]  /*1100*/  VIADD R10, R0, 0x1 ;  /* 0x00000001000a7836 */ /* 0x002fe40000000000 */
        /* <DEDUP_REMOVED lines=9> */
[----:B------:R-:W-:-:S07]  /*11a0*/  MOV R6, R10 ;  /* 0x0000000a00067202 */ /* 0x000fce0000000f00 */
.L_x_50:
[----:B------:R-:W-:Y:S05]  /*11b0*/  BSYNC.RECONVERGENT B4 ;  /* 0x0000000000047941 */ /* 0x000fea0003800200 */
.L_x_49:
[----:B------:R-:W-:-:S05]  /*11c0*/  IMAD.MOV.U32 R0, RZ, RZ, R6 ;  /* 0x000000ffff007224 */ /* 0x000fca00078e0006 */
[----:B------:R-:W-:-:S13]  /*11d0*/  ISETP.GE.AND P0, PT, R0, R9, PT ;  /* 0x000000090000720c */ /* 0x000fda0003f06270 */
[----:B------:R-:W-:-:S07]  /*11e0*/  @P0 VIADD R0, R9, 0xffffffff ;  /* 0xffffffff09000836 */ /* 0x000fce0000000000 */
.L_x_46:
[----:B------:R-:W-:Y:S05]  /*11f0*/  BSYNC.RECONVERGENT B3 ;  /* 0x0000000000037941 */ /* 0x000fea0003800200 */
.L_x_45:
[----:B------:R-:W-:Y:S05]  /*1200*/  BSYNC.RELIABLE B1 ;  /* 0x0000000000017941 */ /* 0x000fea0003800100 */
.L_x_39:
[C---:B------:R-:W-:Y:S01]  /*1210*/  ISETP.GT.AND P0, PT, R0.reuse, RZ, PT ;  /* 0x000000ff0000720c */ /* 0x040fe20003f04270 */
[----:B------:R-:W-:-:S12]  /*1220*/  VIADD R0, R0, 0xffffffff ;  /* 0xffffffff00007836 */ /* 0x000fd80000000000 */
[----:B------:R-:W-:Y:S05]  /*1230*/  @P0 BRA `(.L_x_52) ;  /* 0xfffffff800d80947 */ /* 0x000fea000383ffff */
[----:B------:R-:W-:-:S07]  /*1240*/  IMAD.MOV.U32 R8, RZ, RZ, -0x2 ;  /* 0xfffffffeff087424 */ /* 0x000fce00078e00ff */
.L_x_41:
[----:B------:R-:W-:Y:S05]  /*1250*/  BSYNC B2 ;  /* 0x0000000000027941 */ /* 0x000fea0003800000 */
.L_x_38:
[----:B------:R-:W-:Y:S01]  /*1260*/  STG.E desc[UR4][R2.64+0x8], R8 ;  /* 0x0000080802007986 */ /* 0x000fe2000c101904 */
[----:B------:R-:W-:Y:S05]  /*1270*/  EXIT ;  /* 0x000000000000794d */ /* 0x000fea0003800000 */
.L_x_53:
        /* <DEDUP_REMOVED lines=16> */
.L_x_55:


//--------------------- .nv.global.init           --------------------------
	.section	.nv.global.init,"aw",@progbits
	.align	4
.nv.global.init:
	.type		EMPTY,@object
	.size		EMPTY,(INVALID - EMPTY)
EMPTY:
        /*0000*/ 	.byte	0xff, 0xff, 0xff, 0xff
	.type		INVALID,@object
	.size		INVALID,(.L_1 - INVALID)
INVALID:
        /*0004*/ 	.byte	0xfe, 0xff, 0xff, 0xff
.L_1:


//--------------------- .nv.shared._Z13initScanStackP9ScanStack --------------------------
	.section	.nv.shared._Z13initScanStackP9ScanStack,"aw",@nobits
	.sectionflags	@""
	.align	16
	.zero		1024


//--------------------- .nv.shared.reserved.0     --------------------------
	.section	.nv.shared.reserved.0,"aw",@nobits
	.weak		__nv_reservedSMEM_offset_0_alias
	.size		__nv_reservedSMEM_offset_0_alias, 0, 64
	.other		__nv_reservedSMEM_offset_0_alias,@"STO_CUDA_RESERVED_SHARED STV_DEFAULT"
__nv_reservedSMEM_offset_0_alias:
	.zero		0
	.zero		64


//--------------------- .nv.shared._Z17performOperationsP9ScanStackP9OpRequesti --------------------------
	.section	.nv.shared._Z17performOperationsP9ScanStackP9OpRequesti,"aw",@nobits
	.sectionflags	@""
	.align	16
	.zero		1024


//--------------------- .nv.constant0._Z13initScanStackP9ScanStack --------------------------
	.section	.nv.constant0._Z13initScanStackP9ScanStack,"a",@progbits
	.sectionflags	@""
	.align	4
.nv.constant0._Z13initScanStackP9ScanStack:
	.zero		904


//--------------------- .nv.constant0._Z17performOperationsP9ScanStackP9OpRequesti --------------------------
	.section	.nv.constant0._Z17performOperationsP9ScanStackP9OpRequesti,"a",@progbits
	.sectionflags	@""
	.align	4
.nv.constant0._Z17performOperationsP9ScanStackP9OpRequesti:
	.zero		916


//--------------------- SYMBOLS --------------------------

	.type		.nv.reservedSmem.offset0,@object
	.size		.nv.reservedSmem.offset0,0x4
	.type		.nv.reservedSmem.cap,@object
	.size		.nv.reservedSmem.cap,0x4
